//
// Generated by NVIDIA NVVM Compiler
//
// Compiler Build ID: CL-36424714
// Cuda compilation tools, release 13.0, V13.0.88
// Based on NVVM 20.0.0
//

.version 9.0
.target sm_100
.address_size 64

	// .globl	_Z11MatMulTiledPKfS0_Pfi
// _ZZ11MatMulTiledPKfS0_PfiE2As has been demoted
// _ZZ11MatMulTiledPKfS0_PfiE2Bs has been demoted

.visible .entry _Z11MatMulTiledPKfS0_Pfi(
	.param .u64 .ptr .align 1 _Z11MatMulTiledPKfS0_Pfi_param_0,
	.param .u64 .ptr .align 1 _Z11MatMulTiledPKfS0_Pfi_param_1,
	.param .u64 .ptr .align 1 _Z11MatMulTiledPKfS0_Pfi_param_2,
	.param .u32 _Z11MatMulTiledPKfS0_Pfi_param_3
)
{
	.reg .pred 	%p<10>;
	.reg .b32 	%r<42>;
	.reg .b32 	%f<63>;
	.reg .b64 	%rd<13>;
	// demoted variable
	.shared .align 4 .b8 _ZZ11MatMulTiledPKfS0_PfiE2As[1024];
	// demoted variable
	.shared .align 4 .b8 _ZZ11MatMulTiledPKfS0_PfiE2Bs[1024];
	ld.param.u64 	%rd3, [_Z11MatMulTiledPKfS0_Pfi_param_0];
	ld.param.u64 	%rd4, [_Z11MatMulTiledPKfS0_Pfi_param_1];
	ld.param.u64 	%rd5, [_Z11MatMulTiledPKfS0_Pfi_param_2];
	ld.param.u32 	%r24, [_Z11MatMulTiledPKfS0_Pfi_param_3];
	mov.u32 	%r25, %ctaid.y;
	mov.u32 	%r26, %ctaid.x;
	mov.u32 	%r39, %tid.y;
	mov.u32 	%r37, %tid.x;
	shl.b32 	%r27, %r25, 4;
	add.s32 	%r3, %r27, %r39;
	shl.b32 	%r4, %r26, 4;
	add.s32 	%r5, %r4, %r37;
	setp.lt.s32 	%p1, %r24, 1;
	mov.f32 	%f62, 0f00000000;
	@%p1 bra 	$L__BB0_7;
	add.s32 	%r28, %r24, 15;
	shr.u32 	%r29, %r28, 4;
	shl.b32 	%r30, %r39, 6;
	mov.u32 	%r31, _ZZ11MatMulTiledPKfS0_PfiE2As;
	add.s32 	%r6, %r31, %r30;
	shl.b32 	%r32, %r37, 2;
	add.s32 	%r7, %r6, %r32;
	mov.u32 	%r33, _ZZ11MatMulTiledPKfS0_PfiE2Bs;
	add.s32 	%r9, %r33, %r32;
	add.s32 	%r8, %r9, %r30;
	neg.s32 	%r41, %r29;
	mad.lo.s32 	%r34, %r39, %r24, %r37;
	add.s32 	%r40, %r34, %r4;
	shl.b32 	%r12, %r24, 4;
	mad.lo.s32 	%r38, %r24, %r3, %r37;
	cvta.to.global.u64 	%rd1, %rd3;
	cvta.to.global.u64 	%rd2, %rd4;
	mov.f32 	%f62, 0f00000000;
$L__BB0_2:
	setp.ge.u32 	%p2, %r3, %r24;
	setp.ge.s32 	%p3, %r37, %r24;
	mov.f32 	%f60, 0f00000000;
	or.pred  	%p4, %p2, %p3;
	@%p4 bra 	$L__BB0_4;
	mul.wide.u32 	%rd6, %r38, 4;
	add.s64 	%rd7, %rd1, %rd6;
	ld.global.f32 	%f60, [%rd7];
$L__BB0_4:
	setp.ge.u32 	%p5, %r5, %r24;
	st.shared.f32 	[%r7], %f60;
	setp.ge.s32 	%p6, %r39, %r24;
	mov.f32 	%f61, 0f00000000;
	or.pred  	%p7, %p6, %p5;
	@%p7 bra 	$L__BB0_6;
	mul.wide.u32 	%rd8, %r40, 4;
	add.s64 	%rd9, %rd2, %rd8;
	ld.global.f32 	%f61, [%rd9];
$L__BB0_6:
	st.shared.f32 	[%r8], %f61;
	bar.sync 	0;
	ld.shared.f32 	%f12, [%r6];
	ld.shared.f32 	%f13, [%r9];
	fma.rn.f32 	%f14, %f12, %f13, %f62;
	ld.shared.f32 	%f15, [%r6+4];
	ld.shared.f32 	%f16, [%r9+64];
	fma.rn.f32 	%f17, %f15, %f16, %f14;
	ld.shared.f32 	%f18, [%r6+8];
	ld.shared.f32 	%f19, [%r9+128];
	fma.rn.f32 	%f20, %f18, %f19, %f17;
	ld.shared.f32 	%f21, [%r6+12];
	ld.shared.f32 	%f22, [%r9+192];
	fma.rn.f32 	%f23, %f21, %f22, %f20;
	ld.shared.f32 	%f24, [%r6+16];
	ld.shared.f32 	%f25, [%r9+256];
	fma.rn.f32 	%f26, %f24, %f25, %f23;
	ld.shared.f32 	%f27, [%r6+20];
	ld.shared.f32 	%f28, [%r9+320];
	fma.rn.f32 	%f29, %f27, %f28, %f26;
	ld.shared.f32 	%f30, [%r6+24];
	ld.shared.f32 	%f31, [%r9+384];
	fma.rn.f32 	%f32, %f30, %f31, %f29;
	ld.shared.f32 	%f33, [%r6+28];
	ld.shared.f32 	%f34, [%r9+448];
	fma.rn.f32 	%f35, %f33, %f34, %f32;
	ld.shared.f32 	%f36, [%r6+32];
	ld.shared.f32 	%f37, [%r9+512];
	fma.rn.f32 	%f38, %f36, %f37, %f35;
	ld.shared.f32 	%f39, [%r6+36];
	ld.shared.f32 	%f40, [%r9+576];
	fma.rn.f32 	%f41, %f39, %f40, %f38;
	ld.shared.f32 	%f42, [%r6+40];
	ld.shared.f32 	%f43, [%r9+640];
	fma.rn.f32 	%f44, %f42, %f43, %f41;
	ld.shared.f32 	%f45, [%r6+44];
	ld.shared.f32 	%f46, [%r9+704];
	fma.rn.f32 	%f47, %f45, %f46, %f44;
	ld.shared.f32 	%f48, [%r6+48];
	ld.shared.f32 	%f49, [%r9+768];
	fma.rn.f32 	%f50, %f48, %f49, %f47;
	ld.shared.f32 	%f51, [%r6+52];
	ld.shared.f32 	%f52, [%r9+832];
	fma.rn.f32 	%f53, %f51, %f52, %f50;
	ld.shared.f32 	%f54, [%r6+56];
	ld.shared.f32 	%f55, [%r9+896];
	fma.rn.f32 	%f56, %f54, %f55, %f53;
	ld.shared.f32 	%f57, [%r6+60];
	ld.shared.f32 	%f58, [%r9+960];
	fma.rn.f32 	%f62, %f57, %f58, %f56;
	bar.sync 	0;
	add.s32 	%r41, %r41, 1;
	setp.ne.s32 	%p8, %r41, 0;
	add.s32 	%r40, %r40, %r12;
	add.s32 	%r39, %r39, 16;
	add.s32 	%r38, %r38, 16;
	add.s32 	%r37, %r37, 16;
	@%p8 bra 	$L__BB0_2;
$L__BB0_7:
	max.s32 	%r35, %r3, %r5;
	setp.ge.s32 	%p9, %r35, %r24;
	@%p9 bra 	$L__BB0_9;
	mad.lo.s32 	%r36, %r24, %r3, %r5;
	cvta.to.global.u64 	%rd10, %rd5;
	mul.wide.u32 	%rd11, %r36, 4;
	add.s64 	%rd12, %rd10, %rd11;
	st.global.f32 	[%rd12], %f62;
$L__BB0_9:
	ret;

}


// ===== COMPILED SASS (sm_100) =====

	.target	sm_100

	.elftype	@"ET_EXEC"


//--------------------- .note.nv.tkinfo           --------------------------
	.section	.note.nv.tkinfo,"",@"SHT_NOTE"
	.sectionflags	@"SHF_NOTE_NV_TKINFO"
	.tkinfo
        /*0018*/ 	.word	0x00000002
        /*0030*/ 	.string	""
        /*0030*/ 	.string	"ptxas"
        /*0030*/ 	.string	"Cuda compilation tools, release 13.0, V13.0.88"
        /*0030*/ 	.string	"Build cuda_13.0.r13.0/compiler.36424714_0"
        /*0030*/ 	.string	"-arch sm_100 -m 64 "



//--------------------- .note.nv.cuinfo           --------------------------
	.section	.note.nv.cuinfo,"",@"SHT_NOTE"
	.sectionflags	@"SHF_NOTE_NV_CUINFO"
        /*0018*/ 	.short	0x0002
        /*001a*/ 	.short	0x0064
        /*001c*/ 	.short	0x0082
	.zero		2


//--------------------- .nv.info                  --------------------------
	.section	.nv.info,"",@"SHT_CUDA_INFO"
	.align	4


	//----- nvinfo : EIATTR_REGCOUNT
	.align		4
        /*0000*/ 	.byte	0x04, 0x2f
        /*0002*/ 	.short	(.L_1 - .L_0)
	.align		4
.L_0:
        /*0004*/ 	.word	index@(_Z11MatMulTiledPKfS0_Pfi)
        /*0008*/ 	.word	0x00000020


	//----- nvinfo : EIATTR_FRAME_SIZE
	.align		4
.L_1:
        /*000c*/ 	.byte	0x04, 0x11
        /*000e*/ 	.short	(.L_3 - .L_2)
	.align		4
.L_2:
        /*0010*/ 	.word	index@(_Z11MatMulTiledPKfS0_Pfi)
        /*0014*/ 	.word	0x00000000


	//----- nvinfo : EIATTR_MIN_STACK_SIZE
	.align		4
.L_3:
        /*0018*/ 	.byte	0x04, 0x12
        /*001a*/ 	.short	(.L_5 - .L_4)
	.align		4
.L_4:
        /*001c*/ 	.word	index@(_Z11MatMulTiledPKfS0_Pfi)
        /*0020*/ 	.word	0x00000000
.L_5:


//--------------------- .nv.compat                --------------------------
	.section	.nv.compat,"",@"SHT_CUDA_COMPAT_INFO"
	.align	4
        /*0000*/ 	.byte	0x02, 0x09, 0x00, 0x00, 0x02, 0x02, 0x01, 0x00, 0x02, 0x05, 0x05, 0x00, 0x03, 0x07, 0x01, 0x01
        /*0010*/ 	.byte	0x02, 0x03, 0x00, 0x00, 0x02, 0x06, 0x01, 0x00, 0x04, 0x0b, 0x08, 0x00, 0x09, 0x00, 0x00, 0x00
        /*0020*/ 	.byte	0x00, 0x00, 0x00, 0x00


//--------------------- .nv.info._Z11MatMulTiledPKfS0_Pfi --------------------------
	.section	.nv.info._Z11MatMulTiledPKfS0_Pfi,"",@"SHT_CUDA_INFO"
	.sectionflags	@""
	.align	4


	//----- nvinfo : EIATTR_CUDA_API_VERSION
	.align		4
        /*0000*/ 	.byte	0x04, 0x37
        /*0002*/ 	.short	(.L_7 - .L_6)
.L_6:
        /*0004*/ 	.word	0x00000082


	//----- nvinfo : EIATTR_KPARAM_INFO
	.align		4
.L_7:
        /*0008*/ 	.byte	0x04, 0x17
        /*000a*/ 	.short	(.L_9 - .L_8)
.L_8:
        /*000c*/ 	.word	0x00000000
        /*0010*/ 	.short	0x0003
        /*0012*/ 	.short	0x0018
        /*0014*/ 	.byte	0x00, 0xf0, 0x11, 0x00


	//----- nvinfo : EIATTR_KPARAM_INFO
	.align		4
.L_9:
        /*0018*/ 	.byte	0x04, 0x17
        /*001a*/ 	.short	(.L_11 - .L_10)
.L_10:
        /*001c*/ 	.word	0x00000000
        /*0020*/ 	.short	0x0002
        /*0022*/ 	.short	0x0010
        /*0024*/ 	.byte	0x00, 0xf5, 0x21, 0x00


	//----- nvinfo : EIATTR_KPARAM_INFO
	.align		4
.L_11:
        /*0028*/ 	.byte	0x04, 0x17
        /*002a*/ 	.short	(.L_13 - .L_12)
.L_12:
        /*002c*/ 	.word	0x00000000
        /*0030*/ 	.short	0x0001
        /*0032*/ 	.short	0x0008
        /*0034*/ 	.byte	0x00, 0xf5, 0x21, 0x00


	//----- nvinfo : EIATTR_KPARAM_INFO
	.align		4
.L_13:
        /*0038*/ 	.byte	0x04, 0x17
        /*003a*/ 	.short	(.L_15 - .L_14)
.L_14:
        /*003c*/ 	.word	0x00000000
        /*0040*/ 	.short	0x0000
        /*0042*/ 	.short	0x0000
        /*0044*/ 	.byte	0x00, 0xf5, 0x21, 0x00


	//----- nvinfo : EIATTR_SPARSE_MMA_MASK
	.align		4
.L_15:
        /*0048*/ 	.byte	0x03, 0x50
        /*004a*/ 	.short	0x0000


	//----- nvinfo : EIATTR_MAXREG_COUNT
	.align		4
        /*004c*/ 	.byte	0x03, 0x1b
        /*004e*/ 	.short	0x00ff


	//----- nvinfo : EIATTR_NUM_BARRIERS
	.align		4
        /*0050*/ 	.byte	0x02, 0x4c
        /*0052*/ 	.byte	0x01
	.zero		1


	//----- nvinfo : EIATTR_MERCURY_ISA_VERSION
	.align		4
        /*0054*/ 	.byte	0x03, 0x5f
        /*0056*/ 	.short	0x0101


	//----- nvinfo : EIATTR_VRC_CTA_INIT_COUNT
	.align		4
        /*0058*/ 	.byte	0x02, 0x4a
	.zero		1
	.zero		1


	//----- nvinfo : EIATTR_EXIT_INSTR_OFFSETS
	.align		4
        /*005c*/ 	.byte	0x04, 0x1c
        /*005e*/ 	.short	(.L_17 - .L_16)


	//   ....[0]....
.L_16:
        /*0060*/ 	.word	0x000005c0


	//   ....[1]....
        /*0064*/ 	.word	0x00000610


	//----- nvinfo : EIATTR_CBANK_PARAM_SIZE
	.align		4
.L_17:
        /*0068*/ 	.byte	0x03, 0x19
        /*006a*/ 	.short	0x001c


	//----- nvinfo : EIATTR_PARAM_CBANK
	.align		4
        /*006c*/ 	.byte	0x04, 0x0a
        /*006e*/ 	.short	(.L_19 - .L_18)
	.align		4
.L_18:
        /*0070*/ 	.word	index@(.nv.constant0._Z11MatMulTiledPKfS0_Pfi)
        /*0074*/ 	.short	0x0380
        /*0076*/ 	.short	0x001c


	//----- nvinfo : EIATTR_SW_WAR
	.align		4
.L_19:
        /*0078*/ 	.byte	0x04, 0x36
        /*007a*/ 	.short	(.L_21 - .L_20)
.L_20:
        /*007c*/ 	.word	0x00000008
.L_21:


//--------------------- .nv.callgraph             --------------------------
	.section	.nv.callgraph,"",@"SHT_CUDA_CALLGRAPH"
	.align	4
	.sectionentsize	8
	.align		4
        /*0000*/ 	.word	0x00000000
	.align		4
        /*0004*/ 	.word	0xffffffff
	.align		4
        /*0008*/ 	.word	0x00000000
	.align		4
        /*000c*/ 	.word	0xfffffffe
	.align		4
        /*0010*/ 	.word	0x00000000
	.align		4
        /*0014*/ 	.word	0xfffffffd
	.align		4
        /*0018*/ 	.word	0x00000000
	.align		4
        /*001c*/ 	.word	0xfffffffc


//--------------------- .text._Z11MatMulTiledPKfS0_Pfi --------------------------
	.section	.text._Z11MatMulTiledPKfS0_Pfi,"ax",@progbits
	.align	128
        .global         _Z11MatMulTiledPKfS0_Pfi
        .type           _Z11MatMulTiledPKfS0_Pfi,@function
        .size           _Z11MatMulTiledPKfS0_Pfi,(.L_x_3 - _Z11MatMulTiledPKfS0_Pfi)
        .other          _Z11MatMulTiledPKfS0_Pfi,@"STO_CUDA_ENTRY STV_DEFAULT"
_Z11MatMulTiledPKfS0_Pfi:
.text._Z11MatMulTiledPKfS0_Pfi:
[----:B------:R-:W-:Y:S01]  /*0000*/  LDC R1, c[0x0][0x37c] ;  /* 0x0000df00ff017b82 */ /* 0x000fe20000000800 */
[----:B------:R-:W0:Y:S01]  /*0010*/  LDCU UR4, c[0x0][0x398] ;  /* 0x00007300ff0477ac */ /* 0x000e220008000800 */
[----:B------:R-:W1:Y:S01]  /*0020*/  S2R R5, SR_CTAID.Y ;  /* 0x0000000000057919 */ /* 0x000e620000002600 */
[----:B------:R-:W-:Y:S01]  /*0030*/  HFMA2 R23, -RZ, RZ, 0, 0 ;  /* 0x00000000ff177431 */ /* 0x000fe200000001ff */
[----:B------:R-:W2:Y:S01]  /*0040*/  LDCU.64 UR8, c[0x0][0x358] ;  /* 0x00006b00ff0877ac */ /* 0x000ea20008000a00 */
[----:B------:R-:W1:Y:S01]  /*0050*/  S2R R7, SR_TID.Y ;  /* 0x0000000000077919 */ /* 0x000e620000002200 */
[----:B------:R-:W3:Y:S01]  /*0060*/  S2R R8, SR_CTAID.X ;  /* 0x0000000000087919 */ /* 0x000ee20000002500 */
[----:B------:R-:W3:Y:S01]  /*0070*/  S2R R3, SR_TID.X ;  /* 0x0000000000037919 */ /* 0x000ee20000002100 */
[----:B0-----:R-:W-:-:S04]  /*0080*/  MOV R0, UR4 ;  /* 0x0000000400007c02 */ /* 0x001fc80008000f00 */
[----:B------:R-:W-:Y:S02]  /*0090*/  ISETP.GE.AND P0, PT, R0, 0x1, PT ;  /* 0x000000010000780c */ /* 0x000fe40003f06270 */
[----:B-1----:R-:W-:Y:S02]  /*00a0*/  LEA R5, R5, R7, 0x4 ;  /* 0x0000000705057211 */ /* 0x002fe400078e20ff */
[----:B---3--:R-:W-:-:S09]  /*00b0*/  LEA R2, R8, R3, 0x4 ;  /* 0x0000000308027211 */ /* 0x008fd200078e20ff */
[----:B--2---:R-:W-:Y:S05]  /*00c0*/  @!P0 BRA `(.L_x_0) ;  /* 0x0000000400348947 */ /* 0x004fea0003800000 */
[----:B------:R-:W0:Y:S01]  /*00d0*/  S2UR UR6, SR_CgaCtaId ;  /* 0x00000000000679c3 */ /* 0x000e220000008800 */
[----:B------:R-:W-:Y:S01]  /*00e0*/  UMOV UR4, 0x400 ;  /* 0x0000040000047882 */ /* 0x000fe20000000000 */
[----:B------:R-:W-:Y:S01]  /*00f0*/  IADD3 R4, PT, PT, R0, 0xf, RZ ;  /* 0x0000000f00047810 */ /* 0x000fe20007ffe0ff */
[----:B------:R-:W-:Y:S01]  /*0100*/  UIADD3 UR5, UPT, UPT, UR4, 0x400, URZ ;  /* 0x0000040004057890 */ /* 0x000fe2000fffe0ff */
[-C--:B------:R-:W-:Y:S01]  /*0110*/  IMAD R17, R7, R0.reuse, R3 ;  /* 0x0000000007117224 */ /* 0x080fe200078e0203 */
[----:B------:R-:W-:Y:S02]  /*0120*/  MOV R23, RZ ;  /* 0x000000ff00177202 */ /* 0x000fe40000000f00 */
[----:B------:R-:W-:Y:S01]  /*0130*/  SHF.R.U32.HI R19, RZ, 0x4, R4 ;  /* 0x00000004ff137819 */ /* 0x000fe20000011604 */
[----:B------:R-:W1:Y:S01]  /*0140*/  LDC R6, c[0x0][0x398] ;  /* 0x0000e600ff067b82 */ /* 0x000e620000000800 */
[----:B------:R-:W-:Y:S02]  /*0150*/  IMAD R17, R8, 0x10, R17 ;  /* 0x0000001008117824 */ /* 0x000fe400078e0211 */
[----:B------:R-:W-:Y:S01]  /*0160*/  IMAD R4, R5, R0, R3 ;  /* 0x0000000005047224 */ /* 0x000fe200078e0203 */
[----:B------:R-:W-:Y:S01]  /*0170*/  IADD3 R19, PT, PT, -R19, RZ, RZ ;  /* 0x000000ff13137210 */ /* 0x000fe20007ffe1ff */
[----:B0-----:R-:W-:-:S02]  /*0180*/  ULEA UR5, UR6, UR5, 0x18 ;  /* 0x0000000506057291 */ /* 0x001fc4000f8ec0ff */
[----:B------:R-:W-:-:S04]  /*0190*/  ULEA UR4, UR6, UR4, 0x18 ;  /* 0x0000000406047291 */ /* 0x000fc8000f8ec0ff */
[----:B------:R-:W-:Y:S02]  /*01a0*/  LEA R20, R3, UR5, 0x2 ;  /* 0x0000000503147c11 */ /* 0x000fe4000f8e10ff */
[----:B------:R-:W-:-:S03]  /*01b0*/  LEA R18, R7, UR4, 0x6 ;  /* 0x0000000407127c11 */ /* 0x000fc6000f8e30ff */
[----:B------:R-:W-:Y:S01]  /*01c0*/  IMAD R16, R7, 0x40, R20 ;  /* 0x0000004007107824 */ /* 0x000fe200078e0214 */
[----:B------:R-:W-:-:S07]  /*01d0*/  LEA R21, R3, R18, 0x2 ;  /* 0x0000001203157211 */ /* 0x000fce00078e10ff */
.L_x_1:
[----:B-1----:R-:W-:Y:S01]  /*01e0*/  MOV R0, R6 ;  /* 0x0000000600007202 */ /* 0x002fe20000000f00 */
[----:B------:R-:W-:Y:S01]  /*01f0*/  HFMA2 R22, -RZ, RZ, 0, 0 ;  /* 0x00000000ff167431 */ /* 0x000fe200000001ff */
[----:B------:R-:W-:Y:S02]  /*0200*/  MOV R27, RZ ;  /* 0x000000ff001b7202 */ /* 0x000fe40000000f00 */
[-C--:B------:R-:W-:Y:S02]  /*0210*/  ISETP.GE.AND P1, PT, R3, R0.reuse, PT ;  /* 0x000000000300720c */ /* 0x080fe40003f26270 */
[-C--:B------:R-:W-:Y:S02]  /*0220*/  ISETP.GE.U32.AND P0, PT, R2, R0.reuse, PT ;  /* 0x000000000200720c */ /* 0x080fe40003f06070 */
[-C--:B------:R-:W-:Y:S02]  /*0230*/  ISETP.GE.U32.OR P1, PT, R5, R0.reuse, P1 ;  /* 0x000000000500720c */ /* 0x080fe40000f26470 */
[----:B------:R-:W-:-:S11]  /*0240*/  ISETP.GE.OR P0, PT, R7, R0, P0 ;  /* 0x000000000700720c */ /* 0x000fd60000706670 */
[----:B------:R-:W0:Y:S08]  /*0250*/  @!P1 LDC.64 R10, c[0x0][0x380] ;  /* 0x0000e000ff0a9b82 */ /* 0x000e300000000a00 */
[----:B------:R-:W1:Y:S01]  /*0260*/  @!P0 LDC.64 R8, c[0x0][0x388] ;  /* 0x0000e200ff088b82 */ /* 0x000e620000000a00 */
[----:B0-----:R-:W-:-:S05]  /*0270*/  @!P1 IMAD.WIDE.U32 R10, R4, 0x4, R10 ;  /* 0x00000004040a9825 */ /* 0x001fca00078e000a */
[----:B------:R-:W2:Y:S01]  /*0280*/  @!P1 LDG.E R22, desc[UR8][R10.64] ;  /* 0x000000080a169981 */ /* 0x000ea2000c1e1900 */
[----:B-1----:R-:W-:-:S05]  /*0290*/  @!P0 IMAD.WIDE.U32 R8, R17, 0x4, R8 ;  /* 0x0000000411088825 */ /* 0x002fca00078e0008 */
[----:B------:R-:W3:Y:S01]  /*02a0*/  @!P0 LDG.E R27, desc[UR8][R8.64] ;  /* 0x00000008081b8981 */ /* 0x000ee2000c1e1900 */
[----:B------:R-:W-:-:S05]  /*02b0*/  VIADD R19, R19, 0x1 ;  /* 0x0000000113137836 */ /* 0x000fca0000000000 */
[----:B------:R-:W-:Y:S02]  /*02c0*/  ISETP.NE.AND P0, PT, R19, RZ, PT ;  /* 0x000000ff1300720c */ /* 0x000fe40003f05270 */
[----:B------:R-:W-:Y:S02]  /*02d0*/  IADD3 R3, PT, PT, R3, 0x10, RZ ;  /* 0x0000001003037810 */ /* 0x000fe40007ffe0ff */
[----:B------:R-:W-:Y:S02]  /*02e0*/  IADD3 R7, PT, PT, R7, 0x10, RZ ;  /* 0x0000001007077810 */ /* 0x000fe40007ffe0ff */
[----:B------:R-:W-:Y:S02]  /*02f0*/  IADD3 R4, PT, PT, R4, 0x10, RZ ;  /* 0x0000001004047810 */ /* 0x000fe40007ffe0ff */
[----:B------:R-:W-:Y:S01]  /*0300*/  LEA R17, R0, R17, 0x4 ;  /* 0x0000001100117211 */ /* 0x000fe200078e20ff */
[----:B--2---:R-:W-:Y:S04]  /*0310*/  STS [R21], R22 ;  /* 0x0000001615007388 */ /* 0x004fe80000000800 */
[----:B---3--:R-:W-:Y:S01]  /*0320*/  STS [R16], R27 ;  /* 0x0000001b10007388 */ /* 0x008fe20000000800 */
[----:B------:R-:W-:Y:S06]  /*0330*/  BAR.SYNC.DEFER_BLOCKING 0x0 ;  /* 0x0000000000007b1d */ /* 0x000fec0000010000 */
[----:B------:R-:W-:Y:S04]  /*0340*/  LDS R26, [R20] ;  /* 0x00000000141a7984 */ /* 0x000fe80000000800 */
[----:B------:R-:W0:Y:S04]  /*0350*/  LDS.128 R12, [R18] ;  /* 0x00000000120c7984 */ /* 0x000e280000000c00 */
[----:B------:R-:W1:Y:S04]  /*0360*/  LDS R29, [R20+0x40] ;  /* 0x00004000141d7984 */ /* 0x000e680000000800 */
[----:B------:R-:W2:Y:S04]  /*0370*/  LDS R25, [R20+0x80] ;  /* 0x0000800014197984 */ /* 0x000ea80000000800 */
[----:B------:R-:W3:Y:S04]  /*0380*/  LDS R24, [R20+0xc0] ;  /* 0x0000c00014187984 */ /* 0x000ee80000000800 */
[----:B------:R-:W-:Y:S04]  /*0390*/  LDS.128 R8, [R18+0x10] ;  /* 0x0000100012087984 */ /* 0x000fe80000000c00 */
[----:B------:R-:W-:Y:S04]  /*03a0*/  LDS R22, [R20+0x140] ;  /* 0x0001400014167984 */ /* 0x000fe80000000800 */
[----:B------:R-:W-:Y:S01]  /*03b0*/  LDS R27, [R20+0x200] ;  /* 0x00020000141b7984 */ /* 0x000fe20000000800 */
[----:B0-----:R-:W-:-:S03]  /*03c0*/  FFMA R12, R12, R26, R23 ;  /* 0x0000001a0c0c7223 */ /* 0x001fc60000000017 */
[----:B------:R-:W0:Y:S01]  /*03d0*/  LDS R23, [R20+0x100] ;  /* 0x0001000014177984 */ /* 0x000e220000000800 */
[----:B-1----:R-:W-:-:S03]  /*03e0*/  FFMA R12, R29, R13, R12 ;  /* 0x0000000d1d0c7223 */ /* 0x002fc6000000000c */
[----:B------:R-:W-:Y:S01]  /*03f0*/  LDS R26, [R20+0x1c0] ;  /* 0x0001c000141a7984 */ /* 0x000fe20000000800 */
[----:B--2---:R-:W-:-:S03]  /*0400*/  FFMA R13, R25, R14, R12 ;  /* 0x0000000e190d7223 */ /* 0x004fc6000000000c */
[----:B------:R-:W1:Y:S01]  /*0410*/  LDS R25, [R20+0x180] ;  /* 0x0001800014197984 */ /* 0x000e620000000800 */
[----:B---3--:R-:W-:-:S03]  /*0420*/  FFMA R13, R24, R15, R13 ;  /* 0x0000000f180d7223 */ /* 0x008fc6000000000d */
[----:B------:R-:W-:Y:S01]  /*0430*/  LDS R24, [R20+0x240] ;  /* 0x0002400014187984 */ /* 0x000fe20000000800 */
[----:B0-----:R-:W-:-:S03]  /*0440*/  FFMA R23, R8, R23, R13 ;  /* 0x0000001708177223 */ /* 0x001fc6000000000d */
[----:B------:R-:W0:Y:S01]  /*0450*/  LDS.128 R12, [R18+0x20] ;  /* 0x00002000120c7984 */ /* 0x000e220000000c00 */
[----:B------:R-:W-:-:S03]  /*0460*/  FFMA R22, R22, R9, R23 ;  /* 0x0000000916167223 */ /* 0x000fc60000000017 */
[----:B------:R-:W2:Y:S01]  /*0470*/  LDS R23, [R20+0x280] ;  /* 0x0002800014177984 */ /* 0x000ea20000000800 */
[----:B-1----:R-:W-:-:S03]  /*0480*/  FFMA R25, R25, R10, R22 ;  /* 0x0000000a19197223 */ /* 0x002fc60000000016 */
[----:B------:R-:W1:Y:S01]  /*0490*/  LDS R22, [R20+0x2c0] ;  /* 0x0002c00014167984 */ /* 0x000e620000000800 */
[----:B------:R-:W-:-:S03]  /*04a0*/  FFMA R11, R26, R11, R25 ;  /* 0x0000000b1a0b7223 */ /* 0x000fc60000000019 */
[----:B------:R-:W-:Y:S01]  /*04b0*/  LDS R25, [R20+0x300] ;  /* 0x0003000014197984 */ /* 0x000fe20000000800 */
[----:B0-----:R-:W-:-:S03]  /*04c0*/  FFMA R27, R12, R27, R11 ;  /* 0x0000001b0c1b7223 */ /* 0x001fc6000000000b */
[----:B------:R-:W0:Y:S01]  /*04d0*/  LDS.128 R8, [R18+0x30] ;  /* 0x0000300012087984 */ /* 0x000e220000000c00 */
[----:B------:R-:W-:-:S03]  /*04e0*/  FFMA R24, R24, R13, R27 ;  /* 0x0000000d18187223 */ /* 0x000fc6000000001b */
[----:B------:R-:W3:Y:S04]  /*04f0*/  LDS R27, [R20+0x340] ;  /* 0x00034000141b7984 */ /* 0x000ee80000000800 */
[----:B------:R-:W4:Y:S04]  /*0500*/  LDS R13, [R20+0x380] ;  /* 0x00038000140d7984 */ /* 0x000f280000000800 */
[----:B------:R-:W5:Y:S01]  /*0510*/  LDS R12, [R20+0x3c0] ;  /* 0x0003c000140c7984 */ /* 0x000f620000000800 */
[----:B--2---:R-:W-:-:S04]  /*0520*/  FFMA R23, R23, R14, R24 ;  /* 0x0000000e17177223 */ /* 0x004fc80000000018 */
[----:B-1----:R-:W-:-:S04]  /*0530*/  FFMA R15, R22, R15, R23 ;  /* 0x0000000f160f7223 */ /* 0x002fc80000000017 */
[----:B0-----:R-:W-:-:S04]  /*0540*/  FFMA R8, R8, R25, R15 ;  /* 0x0000001908087223 */ /* 0x001fc8000000000f */
[----:B---3--:R-:W-:-:S04]  /*0550*/  FFMA R8, R27, R9, R8 ;  /* 0x000000091b087223 */ /* 0x008fc80000000008 */
[----:B----4-:R-:W-:-:S04]  /*0560*/  FFMA R13, R13, R10, R8 ;  /* 0x0000000a0d0d7223 */ /* 0x010fc80000000008 */
[----:B-----5:R-:W-:Y:S01]  /*0570*/  FFMA R23, R12, R11, R13 ;  /* 0x0000000b0c177223 */ /* 0x020fe2000000000d */
[----:B------:R-:W-:Y:S06]  /*0580*/  BAR.SYNC.DEFER_BLOCKING 0x0 ;  /* 0x0000000000007b1d */ /* 0x000fec0000010000 */
[----:B------:R-:W-:Y:S05]  /*0590*/  @P0 BRA `(.L_x_1) ;  /* 0xfffffffc00100947 */ /* 0x000fea000383ffff */
.L_x_0:
[----:B------:R-:W-:-:S04]  /*05a0*/  VIMNMX R3, PT, PT, R5, R2, !PT ;  /* 0x0000000205037248 */ /* 0x000fc80007fe0100 */
[----:B------:R-:W-:-:S13]  /*05b0*/  ISETP.GE.AND P0, PT, R3, R0, PT ;  /* 0x000000000300720c */ /* 0x000fda0003f06270 */
[----:B------:R-:W-:Y:S05]  /*05c0*/  @P0 EXIT ;  /* 0x000000000000094d */ /* 0x000fea0003800000 */
[----:B------:R-:W0:Y:S01]  /*05d0*/  LDC.64 R6, c[0x0][0x390] ;  /* 0x0000e400ff067b82 */ /* 0x000e220000000a00 */
[----:B------:R-:W-:-:S04]  /*05e0*/  IMAD R3, R5, R0, R2 ;  /* 0x0000000005037224 */ /* 0x000fc800078e0202 */
[----:B0-----:R-:W-:-:S05]  /*05f0*/  IMAD.WIDE.U32 R2, R3, 0x4, R6 ;  /* 0x0000000403027825 */ /* 0x001fca00078e0006 */
[----:B------:R-:W-:Y:S01]  /*0600*/  STG.E desc[UR8][R2.64], R23 ;  /* 0x0000001702007986 */ /* 0x000fe2000c101908 */
[----:B------:R-:W-:Y:S05]  /*0610*/  EXIT ;  /* 0x000000000000794d */ /* 0x000fea0003800000 */
.L_x_2:
[----:B------:R-:W-:-:S00]  /*0620*/  BRA `(.L_x_2) ;  /* 0xfffffffc00fc7947 */ /* 0x000fc0000383ffff */
[----:B------:R-:W-:-:S00]  /*0630*/  NOP ;  /* 0x0000000000007918 */ /* 0x000fc00000000000 */
        /* <DEDUP_REMOVED lines=12> */
.L_x_3:


//--------------------- .nv.shared._Z11MatMulTiledPKfS0_Pfi --------------------------
	.section	.nv.shared._Z11MatMulTiledPKfS0_Pfi,"aw",@nobits
	.sectionflags	@""
	.align	4
.nv.shared._Z11MatMulTiledPKfS0_Pfi:
	.zero		3072


//--------------------- .nv.shared.reserved.0     --------------------------
	.section	.nv.shared.reserved.0,"aw",@nobits
	.weak		__nv_reservedSMEM_offset_0_alias
	.size		__nv_reservedSMEM_offset_0_alias, 0, 64
	.other		__nv_reservedSMEM_offset_0_alias,@"STO_CUDA_RESERVED_SHARED STV_DEFAULT"
__nv_reservedSMEM_offset_0_alias:
	.zero		0
	.zero		64


//--------------------- .nv.constant0._Z11MatMulTiledPKfS0_Pfi --------------------------
	.section	.nv.constant0._Z11MatMulTiledPKfS0_Pfi,"a",@progbits
	.sectionflags	@""
	.align	4
.nv.constant0._Z11MatMulTiledPKfS0_Pfi:
	.zero		924


//--------------------- SYMBOLS --------------------------

	.type		.nv.reservedSmem.offset0,@object
	.size		.nv.reservedSmem.offset0,0x4
	.type		.nv.reservedSmem.cap,@object
	.size		.nv.reservedSmem.cap,0x4
